//
// Generated by NVIDIA NVVM Compiler
//
// Compiler Build ID: CL-36424714
// Cuda compilation tools, release 13.0, V13.0.88
// Based on NVVM 20.0.0
//

.version 9.0
.target sm_100
.address_size 64

	// .globl	_Z10helloWorldiii
.extern .func  (.param .b32 func_retval0) vprintf
(
	.param .b64 vprintf_param_0,
	.param .b64 vprintf_param_1
)
;
.global .align 1 .b8 $str[47] = {72, 101, 108, 108, 111, 32, 87, 111, 114, 108, 100, 32, 102, 114, 111, 109, 32, 84, 104, 114, 101, 97, 100, 32, 40, 37, 100, 44, 32, 37, 100, 41, 32, 105, 110, 32, 66, 108, 111, 99, 107, 32, 37, 100, 33, 10};

.visible .entry _Z10helloWorldiii(
	.param .u32 _Z10helloWorldiii_param_0,
	.param .u32 _Z10helloWorldiii_param_1,
	.param .u32 _Z10helloWorldiii_param_2
)
{
	.local .align 8 .b8 	__local_depot0[16];
	.reg .b64 	%SP;
	.reg .b64 	%SPL;
	.reg .b32 	%r<9>;
	.reg .b64 	%rd<5>;

	mov.u64 	%SPL, __local_depot0;
	cvta.local.u64 	%SP, %SPL;
	add.u64 	%rd1, %SP, 0;
	add.u64 	%rd2, %SPL, 0;
	mov.u32 	%r1, %ctaid.x;
	mov.u32 	%r2, %ctaid.y;
	mov.u32 	%r3, %nctaid.x;
	mad.lo.s32 	%r4, %r2, %r3, %r1;
	mov.u32 	%r5, %tid.x;
	mov.u32 	%r6, %tid.y;
	st.local.v2.u32 	[%rd2], {%r5, %r6};
	st.local.u32 	[%rd2+8], %r4;
	mov.u64 	%rd3, $str;
	cvta.global.u64 	%rd4, %rd3;
	{ // callseq 0, 0
	.param .b64 param0;
	st.param.b64 	[param0], %rd4;
	.param .b64 param1;
	st.param.b64 	[param1], %rd1;
	.param .b32 retval0;
	call.uni (retval0), 
	vprintf, 
	(
	param0, 
	param1
	);
	ld.param.b32 	%r7, [retval0];
	} // callseq 0
	ret;

}


// ===== COMPILED SASS (sm_100) =====

	.target	sm_100

	.elftype	@"ET_EXEC"


//--------------------- .note.nv.tkinfo           --------------------------
	.section	.note.nv.tkinfo,"",@"SHT_NOTE"
	.sectionflags	@"SHF_NOTE_NV_TKINFO"
	.tkinfo
        /*0018*/ 	.word	0x00000002
        /*0030*/ 	.string	""
        /*0030*/ 	.string	"ptxas"
        /*0030*/ 	.string	"Cuda compilation tools, release 13.0, V13.0.88"
        /*0030*/ 	.string	"Build cuda_13.0.r13.0/compiler.36424714_0"
        /*0030*/ 	.string	"-arch sm_100 -m 64 "



//--------------------- .note.nv.cuinfo           --------------------------
	.section	.note.nv.cuinfo,"",@"SHT_NOTE"
	.sectionflags	@"SHF_NOTE_NV_CUINFO"
        /*0018*/ 	.short	0x0002
        /*001a*/ 	.short	0x0064
        /*001c*/ 	.short	0x0082
	.zero		2


//--------------------- .nv.info                  --------------------------
	.section	.nv.info,"",@"SHT_CUDA_INFO"
	.align	4


	//----- nvinfo : EIATTR_REGCOUNT
	.align		4
        /*0000*/ 	.byte	0x04, 0x2f
        /*0002*/ 	.short	(.L_2 - .L_1)
	.align		4
.L_1:
        /*0004*/ 	.word	index@(_Z10helloWorldiii)
        /*0008*/ 	.word	0x00000018


	//----- nvinfo : EIATTR_FRAME_SIZE
	.align		4
.L_2:
        /*000c*/ 	.byte	0x04, 0x11
        /*000e*/ 	.short	(.L_4 - .L_3)
	.align		4
.L_3:
        /*0010*/ 	.word	index@(_Z10helloWorldiii)
        /*0014*/ 	.word	0x00000010


	//----- nvinfo : EIATTR_MIN_STACK_SIZE
	.align		4
.L_4:
        /*0018*/ 	.byte	0x04, 0x12
        /*001a*/ 	.short	(.L_6 - .L_5)
	.align		4
.L_5:
        /*001c*/ 	.word	index@(_Z10helloWorldiii)
        /*0020*/ 	.word	0x00000010
.L_6:


//--------------------- .nv.compat                --------------------------
	.section	.nv.compat,"",@"SHT_CUDA_COMPAT_INFO"
	.align	4
        /*0000*/ 	.byte	0x02, 0x09, 0x00, 0x00, 0x02, 0x02, 0x01, 0x00, 0x02, 0x05, 0x05, 0x00, 0x03, 0x07, 0x01, 0x01
        /*0010*/ 	.byte	0x02, 0x03, 0x00, 0x00, 0x02, 0x06, 0x01, 0x00, 0x04, 0x0b, 0x08, 0x00, 0x09, 0x00, 0x00, 0x00
        /*0020*/ 	.byte	0x00, 0x00, 0x00, 0x00


//--------------------- .nv.info._Z10helloWorldiii --------------------------
	.section	.nv.info._Z10helloWorldiii,"",@"SHT_CUDA_INFO"
	.sectionflags	@""
	.align	4


	//----- nvinfo : EIATTR_CUDA_API_VERSION
	.align		4
        /*0000*/ 	.byte	0x04, 0x37
        /*0002*/ 	.short	(.L_8 - .L_7)
.L_7:
        /*0004*/ 	.word	0x00000082


	//----- nvinfo : EIATTR_KPARAM_INFO
	.align		4
.L_8:
        /*0008*/ 	.byte	0x04, 0x17
        /*000a*/ 	.short	(.L_10 - .L_9)
.L_9:
        /*000c*/ 	.word	0x00000000
        /*0010*/ 	.short	0x0002
        /*0012*/ 	.short	0x0008
        /*0014*/ 	.byte	0x00, 0xf0, 0x11, 0x00


	//----- nvinfo : EIATTR_KPARAM_INFO
	.align		4
.L_10:
        /*0018*/ 	.byte	0x04, 0x17
        /*001a*/ 	.short	(.L_12 - .L_11)
.L_11:
        /*001c*/ 	.word	0x00000000
        /*0020*/ 	.short	0x0001
        /*0022*/ 	.short	0x0004
        /*0024*/ 	.byte	0x00, 0xf0, 0x11, 0x00


	//----- nvinfo : EIATTR_KPARAM_INFO
	.align		4
.L_12:
        /*0028*/ 	.byte	0x04, 0x17
        /*002a*/ 	.short	(.L_14 - .L_13)
.L_13:
        /*002c*/ 	.word	0x00000000
        /*0030*/ 	.short	0x0000
        /*0032*/ 	.short	0x0000
        /*0034*/ 	.byte	0x00, 0xf0, 0x11, 0x00


	//----- nvinfo : EIATTR_SPARSE_MMA_MASK
	.align		4
.L_14:
        /*0038*/ 	.byte	0x03, 0x50
        /*003a*/ 	.short	0x0000


	//----- nvinfo : EIATTR_MAXREG_COUNT
	.align		4
        /*003c*/ 	.byte	0x03, 0x1b
        /*003e*/ 	.short	0x00ff


	//----- nvinfo : EIATTR_EXTERNS
	.align		4
        /*0040*/ 	.byte	0x04, 0x0f
        /*0042*/ 	.short	(.L_16 - .L_15)


	//   ....[0]....
	.align		4
.L_15:
        /*0044*/ 	.word	index@(vprintf)


	//----- nvinfo : EIATTR_MERCURY_ISA_VERSION
	.align		4
.L_16:
        /*0048*/ 	.byte	0x03, 0x5f
        /*004a*/ 	.short	0x0101


	//----- nvinfo : EIATTR_VRC_CTA_INIT_COUNT
	.align		4
        /*004c*/ 	.byte	0x02, 0x4a
	.zero		1
	.zero		1


	//----- nvinfo : EIATTR_SYSCALL_OFFSETS
	.align		4
        /*0050*/ 	.byte	0x04, 0x46
        /*0052*/ 	.short	(.L_18 - .L_17)


	//   ....[0]....
.L_17:
        /*0054*/ 	.word	0x00000140


	//----- nvinfo : EIATTR_EXIT_INSTR_OFFSETS
	.align		4
.L_18:
        /*0058*/ 	.byte	0x04, 0x1c
        /*005a*/ 	.short	(.L_20 - .L_19)


	//   ....[0]....
.L_19:
        /*005c*/ 	.word	0x00000150


	//----- nvinfo : EIATTR_CBANK_PARAM_SIZE
	.align		4
.L_20:
        /*0060*/ 	.byte	0x03, 0x19
        /*0062*/ 	.short	0x000c


	//----- nvinfo : EIATTR_PARAM_CBANK
	.align		4
        /*0064*/ 	.byte	0x04, 0x0a
        /*0066*/ 	.short	(.L_22 - .L_21)
	.align		4
.L_21:
        /*0068*/ 	.word	index@(.nv.constant0._Z10helloWorldiii)
        /*006c*/ 	.short	0x0380
        /*006e*/ 	.short	0x000c


	//----- nvinfo : EIATTR_SW_WAR
	.align		4
.L_22:
        /*0070*/ 	.byte	0x04, 0x36
        /*0072*/ 	.short	(.L_24 - .L_23)
.L_23:
        /*0074*/ 	.word	0x00000008
.L_24:


//--------------------- .nv.callgraph             --------------------------
	.section	.nv.callgraph,"",@"SHT_CUDA_CALLGRAPH"
	.align	4
	.sectionentsize	8
	.align		4
        /*0000*/ 	.word	0x00000000
	.align		4
        /*0004*/ 	.word	0xffffffff
	.align		4
        /*0008*/ 	.word	index@(_Z10helloWorldiii)
	.align		4
        /*000c*/ 	.word	index@(vprintf)
	.align		4
        /*0010*/ 	.word	0x00000000
	.align		4
        /*0014*/ 	.word	0xfffffffe
	.align		4
        /*0018*/ 	.word	0x00000000
	.align		4
        /*001c*/ 	.word	0xfffffffd
	.align		4
        /*0020*/ 	.word	0x00000000
	.align		4
        /*0024*/ 	.word	0xfffffffc


//--------------------- .nv.constant4             --------------------------
	.section	.nv.constant4,"a",@progbits
	.align	8
	.align		8
.nv.constant4:
        /*0000*/ 	.dword	vprintf
	.align		8
        /*0008*/ 	.dword	$str


//--------------------- .text._Z10helloWorldiii   --------------------------
	.section	.text._Z10helloWorldiii,"ax",@progbits
	.align	128
        .global         _Z10helloWorldiii
        .type           _Z10helloWorldiii,@function
        .size           _Z10helloWorldiii,(.L_x_2 - _Z10helloWorldiii)
        .other          _Z10helloWorldiii,@"STO_CUDA_ENTRY STV_DEFAULT"
_Z10helloWorldiii:
.text._Z10helloWorldiii:
[----:B------:R-:W0:Y:S01]  /*0000*/  LDC R1, c[0x0][0x37c] ;  /* 0x0000df00ff017b82 */ /* 0x000e220000000800 */
[----:B------:R-:W1:Y:S01]  /*0010*/  S2R R0, SR_CTAID.Y ;  /* 0x0000000000007919 */ /* 0x000e620000002600 */
[----:B------:R-:W2:Y:S06]  /*0020*/  LDCU UR5, c[0x0][0x2fc] ;  /* 0x00005f80ff0577ac */ /* 0x000eac0008000800 */
[----:B------:R-:W1:Y:S01]  /*0030*/  S2UR UR6, SR_CTAID.X ;  /* 0x00000000000679c3 */ /* 0x000e620000002500 */
[----:B------:R-:W-:Y:S01]  /*0040*/  MOV R2, 0x0 ;  /* 0x0000000000027802 */ /* 0x000fe20000000f00 */
[----:B------:R-:W3:Y:S01]  /*0050*/  S2R R8, SR_TID.X ;  /* 0x0000000000087919 */ /* 0x000ee20000002100 */
[----:B0-----:R-:W-:Y:S01]  /*0060*/  VIADD R1, R1, 0xfffffff0 ;  /* 0xfffffff001017836 */ /* 0x001fe20000000000 */
[----:B------:R-:W0:Y:S01]  /*0070*/  LDCU UR4, c[0x0][0x2f8] ;  /* 0x00005f00ff0477ac */ /* 0x000e220008000800 */
[----:B------:R-:W3:Y:S03]  /*0080*/  S2R R9, SR_TID.Y ;  /* 0x0000000000097919 */ /* 0x000ee60000002200 */
[----:B------:R-:W1:Y:S01]  /*0090*/  LDC R3, c[0x0][0x370] ;  /* 0x0000dc00ff037b82 */ /* 0x000e620000000800 */
[----:B0-----:R-:W-:-:S05]  /*00a0*/  IADD3 R6, P0, PT, R1, UR4, RZ ;  /* 0x0000000401067c10 */ /* 0x001fca000ff1e0ff */
[----:B--2---:R-:W-:Y:S02]  /*00b0*/  IMAD.X R7, RZ, RZ, UR5, P0 ;  /* 0x00000005ff077e24 */ /* 0x004fe400080e06ff */
[----:B-1----:R-:W-:Y:S01]  /*00c0*/  IMAD R0, R0, R3, UR6 ;  /* 0x0000000600007e24 */ /* 0x002fe2000f8e0203 */
[----:B------:R-:W0:Y:S01]  /*00d0*/  LDCU.64 UR6, c[0x4][0x8] ;  /* 0x01000100ff0677ac */ /* 0x000e220008000a00 */
[----:B------:R-:W1:Y:S03]  /*00e0*/  LDC.64 R2, c[0x4][R2] ;  /* 0x0100000002027b82 */ /* 0x000e660000000a00 */
[----:B------:R2:W-:Y:S04]  /*00f0*/  STL [R1+0x8], R0 ;  /* 0x0000080001007387 */ /* 0x0005e80000100800 */
[----:B---3--:R2:W-:Y:S01]  /*0100*/  STL.64 [R1], R8 ;  /* 0x0000000801007387 */ /* 0x0085e20000100a00 */
[----:B0-----:R-:W-:Y:S01]  /*0110*/  IMAD.U32 R4, RZ, RZ, UR6 ;  /* 0x00000006ff047e24 */ /* 0x001fe2000f8e00ff */
[----:B------:R-:W-:-:S07]  /*0120*/  MOV R5, UR7 ;  /* 0x0000000700057c02 */ /* 0x000fce0008000f00 */
[----:B------:R-:W-:-:S07]  /*0130*/  LEPC R20, `(.L_x_0) ;  /* 0x000000001014794e */ /* 0x000fce0000000000 */
[----:B-12---:R-:W-:Y:S05]  /*0140*/  CALL.ABS.NOINC R2 ;  /* 0x0000000002007343 */ /* 0x006fea0003c00000 */
.L_x_0:
[----:B------:R-:W-:Y:S05]  /*0150*/  EXIT ;  /* 0x000000000000794d */ /* 0x000fea0003800000 */
.L_x_1:
[----:B------:R-:W-:-:S00]  /*0160*/  BRA `(.L_x_1) ;  /* 0xfffffffc00fc7947 */ /* 0x000fc0000383ffff */
[----:B------:R-:W-:-:S00]  /*0170*/  NOP ;  /* 0x0000000000007918 */ /* 0x000fc00000000000 */
        /* <DEDUP_REMOVED lines=8> */
.L_x_2:


//--------------------- .nv.global.init           --------------------------
	.section	.nv.global.init,"aw",@progbits
.nv.global.init:
	.type		$str,@object
	.size		$str,(.L_0 - $str)
$str:
        /*0000*/ 	.byte	0x48, 0x65, 0x6c, 0x6c, 0x6f, 0x20, 0x57, 0x6f, 0x72, 0x6c, 0x64, 0x20, 0x66, 0x72, 0x6f, 0x6d
        /*0010*/ 	.byte	0x20, 0x54, 0x68, 0x72, 0x65, 0x61, 0x64, 0x20, 0x28, 0x25, 0x64, 0x2c, 0x20, 0x25, 0x64, 0x29
        /*0020*/ 	.byte	0x20, 0x69, 0x6e, 0x20, 0x42, 0x6c, 0x6f, 0x63, 0x6b, 0x20, 0x25, 0x64, 0x21, 0x0a, 0x00
.L_0:


//--------------------- .nv.shared.reserved.0     --------------------------
	.section	.nv.shared.reserved.0,"aw",@nobits
	.weak		__nv_reservedSMEM_offset_0_alias
	.size		__nv_reservedSMEM_offset_0_alias, 0, 64
	.other		__nv_reservedSMEM_offset_0_alias,@"STO_CUDA_RESERVED_SHARED STV_DEFAULT"
__nv_reservedSMEM_offset_0_alias:
	.zero		0
	.zero		64


//--------------------- .nv.constant0._Z10helloWorldiii --------------------------
	.section	.nv.constant0._Z10helloWorldiii,"a",@progbits
	.sectionflags	@""
	.align	4
.nv.constant0._Z10helloWorldiii:
	.zero		908


//--------------------- SYMBOLS --------------------------

	.type		.nv.reservedSmem.offset0,@object
	.size		.nv.reservedSmem.offset0,0x4
	.type		vprintf,@function
